//
// Generated by NVIDIA NVVM Compiler
//
// Compiler Build ID: CL-36424714
// Cuda compilation tools, release 13.0, V13.0.88
// Based on NVVM 20.0.0
//

.version 9.0
.target sm_100
.address_size 64

	// .globl	_Z16nlf_down_forwardiPKfiiiiPf

.visible .entry _Z16nlf_down_forwardiPKfiiiiPf(
	.param .u32 _Z16nlf_down_forwardiPKfiiiiPf_param_0,
	.param .u64 .ptr .align 1 _Z16nlf_down_forwardiPKfiiiiPf_param_1,
	.param .u32 _Z16nlf_down_forwardiPKfiiiiPf_param_2,
	.param .u32 _Z16nlf_down_forwardiPKfiiiiPf_param_3,
	.param .u32 _Z16nlf_down_forwardiPKfiiiiPf_param_4,
	.param .u32 _Z16nlf_down_forwardiPKfiiiiPf_param_5,
	.param .u64 .ptr .align 1 _Z16nlf_down_forwardiPKfiiiiPf_param_6
)
{
	.reg .pred 	%p<23>;
	.reg .b32 	%r<88>;
	.reg .b32 	%f<132>;
	.reg .b64 	%rd<85>;

	ld.param.u32 	%r41, [_Z16nlf_down_forwardiPKfiiiiPf_param_0];
	ld.param.u64 	%rd23, [_Z16nlf_down_forwardiPKfiiiiPf_param_1];
	ld.param.u32 	%r37, [_Z16nlf_down_forwardiPKfiiiiPf_param_2];
	ld.param.u32 	%r38, [_Z16nlf_down_forwardiPKfiiiiPf_param_3];
	ld.param.u32 	%r39, [_Z16nlf_down_forwardiPKfiiiiPf_param_4];
	ld.param.u32 	%r40, [_Z16nlf_down_forwardiPKfiiiiPf_param_5];
	ld.param.u64 	%rd24, [_Z16nlf_down_forwardiPKfiiiiPf_param_6];
	cvta.to.global.u64 	%rd1, %rd23;
	cvta.to.global.u64 	%rd2, %rd24;
	mov.u32 	%r42, %ctaid.x;
	mov.u32 	%r43, %ntid.x;
	mov.u32 	%r44, %tid.x;
	mad.lo.s32 	%r1, %r42, %r43, %r44;
	setp.ge.s32 	%p1, %r1, %r41;
	@%p1 bra 	$L__BB0_34;
	mul.lo.s32 	%r2, %r39, %r38;
	mul.lo.s32 	%r3, %r2, %r1;
	div.s32 	%r4, %r1, %r37;
	mul.lo.s32 	%r45, %r2, %r40;
	mul.lo.s32 	%r5, %r45, %r4;
	setp.lt.s32 	%p2, %r38, 1;
	@%p2 bra 	$L__BB0_34;
	setp.lt.s32 	%p3, %r39, 1;
	@%p3 bra 	$L__BB0_34;
	mul.lo.s32 	%r47, %r4, %r40;
	add.s32 	%r48, %r47, 3;
	mul.lo.s32 	%r6, %r38, %r48;
	add.s32 	%r49, %r47, 4;
	mul.lo.s32 	%r7, %r38, %r49;
	mul.lo.s32 	%r8, %r47, %r38;
	mov.b32 	%r79, 0;
	mul.wide.u32 	%rd21, %r2, 4;
$L__BB0_4:
	add.s32 	%r10, %r39, -1;
	mul.lo.s32 	%r50, %r79, %r39;
	add.s32 	%r51, %r50, %r3;
	add.s32 	%r11, %r50, %r5;
	add.s32 	%r52, %r50, %r2;
	setp.eq.s32 	%p4, %r79, 0;
	sub.s32 	%r53, %r50, %r39;
	add.s32 	%r12, %r53, %r3;
	add.s32 	%r54, %r52, %r2;
	add.s32 	%r13, %r54, %r2;
	mul.wide.s32 	%rd25, %r51, 4;
	add.s64 	%rd3, %rd2, %rd25;
	@%p4 bra 	$L__BB0_5;
	bra.uni 	$L__BB0_42;
$L__BB0_5:
	setp.eq.s32 	%p16, %r10, 0;
	mov.b32 	%r87, 0;
	@%p16 bra 	$L__BB0_37;
	mov.b32 	%r86, 0;
$L__BB0_7:
	mul.wide.s32 	%rd72, %r86, 4;
	add.s64 	%rd13, %rd3, %rd72;
	ld.global.f32 	%f83, [%rd13];
	add.s32 	%r74, %r11, %r86;
	mul.wide.s32 	%rd73, %r74, 4;
	add.s64 	%rd14, %rd1, %rd73;
	ld.global.f32 	%f84, [%rd14];
	fma.rn.f32 	%f85, %f83, %f84, 0f00000000;
	add.s32 	%r75, %r86, %r3;
	mul.wide.s32 	%rd74, %r75, 4;
	add.s64 	%rd15, %rd2, %rd74;
	ld.global.f32 	%f86, [%rd15];
	mul.wide.u32 	%rd75, %r2, 4;
	add.s64 	%rd16, %rd14, %rd75;
	ld.global.f32 	%f87, [%rd16];
	fma.rn.f32 	%f88, %f86, %f87, %f85;
	add.s64 	%rd17, %rd16, %rd75;
	ld.global.f32 	%f89, [%rd17];
	fma.rn.f32 	%f90, %f83, %f89, %f88;
	add.s64 	%rd18, %rd17, %rd75;
	ld.global.f32 	%f91, [%rd18];
	fma.rn.f32 	%f33, %f83, %f91, %f90;
	setp.eq.s32 	%p17, %r86, 0;
	add.s64 	%rd19, %rd18, %rd75;
	@%p17 bra 	$L__BB0_35;
	ld.global.f32 	%f92, [%rd13+-4];
	ld.global.f32 	%f93, [%rd19];
	mul.f32 	%f130, %f92, %f93;
	bra.uni 	$L__BB0_36;
$L__BB0_9:
	cvt.s64.s32 	%rd4, %r84;
	mul.wide.s32 	%rd26, %r84, 4;
	add.s64 	%rd5, %rd3, %rd26;
	ld.global.f32 	%f1, [%rd5];
	mul.wide.s32 	%rd27, %r80, 4;
	add.s64 	%rd6, %rd1, %rd27;
	ld.global.f32 	%f41, [%rd6];
	fma.rn.f32 	%f42, %f1, %f41, 0f00000000;
	mul.wide.s32 	%rd28, %r81, 4;
	add.s64 	%rd7, %rd2, %rd28;
	ld.global.f32 	%f43, [%rd7];
	mul.wide.u32 	%rd29, %r2, 4;
	add.s64 	%rd8, %rd6, %rd29;
	ld.global.f32 	%f44, [%rd8];
	fma.rn.f32 	%f2, %f43, %f44, %f42;
	setp.ne.s32 	%p6, %r84, 0;
	@%p6 bra 	$L__BB0_11;
	mul.wide.u32 	%rd32, %r2, 4;
	add.s64 	%rd33, %rd8, %rd32;
	ld.global.f32 	%f47, [%rd33];
	mul.f32 	%f123, %f1, %f47;
	bra.uni 	$L__BB0_12;
$L__BB0_11:
	ld.global.f32 	%f45, [%rd7+-4];
	mul.wide.u32 	%rd30, %r2, 4;
	add.s64 	%rd31, %rd8, %rd30;
	ld.global.f32 	%f46, [%rd31];
	mul.f32 	%f123, %f45, %f46;
$L__BB0_12:
	cvt.u32.u64 	%r60, %rd4;
	add.f32 	%f6, %f2, %f123;
	add.s32 	%r19, %r60, 1;
	setp.lt.s32 	%p7, %r19, %r39;
	@%p7 bra 	$L__BB0_14;
	mul.wide.s32 	%rd34, %r83, 4;
	add.s64 	%rd35, %rd1, %rd34;
	ld.global.f32 	%f48, [%rd35];
	mul.f32 	%f124, %f1, %f48;
	bra.uni 	$L__BB0_15;
$L__BB0_14:
	ld.global.f32 	%f49, [%rd7+4];
	mul.wide.s32 	%rd36, %r83, 4;
	add.s64 	%rd37, %rd1, %rd36;
	ld.global.f32 	%f50, [%rd37];
	mul.f32 	%f124, %f49, %f50;
$L__BB0_15:
	cvt.u32.u64 	%r61, %rd4;
	setp.eq.s32 	%p8, %r61, 0;
	add.f32 	%f10, %f6, %f124;
	@%p8 bra 	$L__BB0_17;
	ld.global.f32 	%f51, [%rd5+-4];
	mul.wide.s32 	%rd38, %r82, 4;
	add.s64 	%rd39, %rd1, %rd38;
	ld.global.f32 	%f52, [%rd39];
	mul.f32 	%f125, %f51, %f52;
	bra.uni 	$L__BB0_18;
$L__BB0_17:
	ld.global.f32 	%f53, [%rd3];
	add.s32 	%r62, %r13, %r2;
	add.s32 	%r63, %r62, %r5;
	mul.wide.s32 	%rd40, %r63, 4;
	add.s64 	%rd41, %rd1, %rd40;
	ld.global.f32 	%f54, [%rd41];
	mul.f32 	%f125, %f53, %f54;
$L__BB0_18:
	add.f32 	%f14, %f10, %f125;
	st.global.f32 	[%rd5], %f14;
	ld.global.f32 	%f15, [%rd5+4];
	ld.global.f32 	%f55, [%rd6+4];
	fma.rn.f32 	%f56, %f15, %f55, 0f00000000;
	ld.global.f32 	%f57, [%rd7+4];
	ld.global.f32 	%f58, [%rd8+4];
	fma.rn.f32 	%f59, %f57, %f58, %f56;
	ld.global.f32 	%f60, [%rd7];
	mul.wide.u32 	%rd42, %r2, 4;
	add.s64 	%rd43, %rd8, %rd42;
	ld.global.f32 	%f61, [%rd43+4];
	fma.rn.f32 	%f16, %f60, %f61, %f59;
	add.s32 	%r84, %r19, 1;
	setp.lt.s32 	%p9, %r84, %r39;
	@%p9 bra 	$L__BB0_20;
	cvt.s64.s32 	%rd44, %r5;
	cvt.s64.s32 	%rd45, %r13;
	add.s64 	%rd46, %rd45, %rd4;
	add.s64 	%rd47, %rd46, %rd44;
	shl.b64 	%rd48, %rd47, 2;
	add.s64 	%rd49, %rd1, %rd48;
	ld.global.f32 	%f62, [%rd49+4];
	mul.f32 	%f126, %f15, %f62;
	bra.uni 	$L__BB0_21;
$L__BB0_20:
	ld.global.f32 	%f63, [%rd7+8];
	cvt.s64.s32 	%rd50, %r5;
	cvt.s64.s32 	%rd51, %r13;
	add.s64 	%rd52, %rd51, %rd4;
	add.s64 	%rd53, %rd52, %rd50;
	shl.b64 	%rd54, %rd53, 2;
	add.s64 	%rd55, %rd1, %rd54;
	ld.global.f32 	%f64, [%rd55+4];
	mul.f32 	%f126, %f63, %f64;
$L__BB0_21:
	add.f32 	%f65, %f16, %f126;
	mul.wide.s32 	%rd56, %r82, 4;
	add.s64 	%rd57, %rd1, %rd56;
	ld.global.f32 	%f66, [%rd57+4];
	fma.rn.f32 	%f67, %f14, %f66, %f65;
	st.global.f32 	[%rd5+4], %f67;
	add.s32 	%r83, %r83, 2;
	add.s32 	%r82, %r82, 2;
	add.s32 	%r81, %r81, 2;
	add.s32 	%r80, %r80, 2;
	and.b32  	%r85, %r39, 2147483646;
	setp.ne.s32 	%p10, %r84, %r85;
	@%p10 bra 	$L__BB0_9;
$L__BB0_22:
	and.b32  	%r64, %r39, 1;
	setp.eq.b32 	%p11, %r64, 1;
	not.pred 	%p12, %p11;
	@%p12 bra 	$L__BB0_33;
	mul.wide.u32 	%rd58, %r85, 4;
	add.s64 	%rd9, %rd3, %rd58;
	ld.global.f32 	%f20, [%rd9];
	add.s32 	%r65, %r11, %r85;
	mul.wide.s32 	%rd59, %r65, 4;
	add.s64 	%rd60, %rd1, %rd59;
	ld.global.f32 	%f68, [%rd60];
	fma.rn.f32 	%f69, %f20, %f68, 0f00000000;
	add.s32 	%r66, %r12, %r85;
	mul.wide.s32 	%rd61, %r66, 4;
	add.s64 	%rd10, %rd2, %rd61;
	ld.global.f32 	%f70, [%rd10];
	mul.wide.u32 	%rd11, %r2, 4;
	add.s64 	%rd12, %rd60, %rd11;
	ld.global.f32 	%f71, [%rd12];
	fma.rn.f32 	%f21, %f70, %f71, %f69;
	setp.eq.s32 	%p13, %r85, 0;
	@%p13 bra 	$L__BB0_25;
	ld.global.f32 	%f72, [%rd10+-4];
	add.s64 	%rd62, %rd12, %rd11;
	ld.global.f32 	%f73, [%rd62];
	mul.f32 	%f127, %f72, %f73;
	bra.uni 	$L__BB0_26;
$L__BB0_25:
	add.s64 	%rd63, %rd12, %rd11;
	ld.global.f32 	%f74, [%rd63];
	mul.f32 	%f127, %f20, %f74;
$L__BB0_26:
	add.f32 	%f25, %f21, %f127;
	add.s32 	%r67, %r85, 1;
	add.s32 	%r27, %r13, %r85;
	setp.lt.s32 	%p14, %r67, %r39;
	@%p14 bra 	$L__BB0_28;
	add.s32 	%r68, %r27, %r5;
	mul.wide.s32 	%rd64, %r68, 4;
	add.s64 	%rd65, %rd1, %rd64;
	ld.global.f32 	%f75, [%rd65];
	mul.f32 	%f128, %f20, %f75;
	bra.uni 	$L__BB0_29;
$L__BB0_28:
	ld.global.f32 	%f76, [%rd10+4];
	add.s32 	%r69, %r27, %r5;
	mul.wide.s32 	%rd66, %r69, 4;
	add.s64 	%rd67, %rd1, %rd66;
	ld.global.f32 	%f77, [%rd67];
	mul.f32 	%f128, %f76, %f77;
$L__BB0_29:
	setp.eq.s32 	%p15, %r85, 0;
	add.f32 	%f29, %f25, %f128;
	add.s32 	%r28, %r27, %r2;
	@%p15 bra 	$L__BB0_31;
	ld.global.f32 	%f78, [%rd9+-4];
	add.s32 	%r70, %r28, %r5;
	mul.wide.s32 	%rd68, %r70, 4;
	add.s64 	%rd69, %rd1, %rd68;
	ld.global.f32 	%f79, [%rd69];
	mul.f32 	%f129, %f78, %f79;
	bra.uni 	$L__BB0_32;
$L__BB0_31:
	ld.global.f32 	%f80, [%rd3];
	add.s32 	%r71, %r28, %r5;
	mul.wide.s32 	%rd70, %r71, 4;
	add.s64 	%rd71, %rd1, %rd70;
	ld.global.f32 	%f81, [%rd71];
	mul.f32 	%f129, %f80, %f81;
$L__BB0_32:
	add.f32 	%f82, %f29, %f129;
	st.global.f32 	[%rd9], %f82;
$L__BB0_33:
	add.s32 	%r79, %r79, 1;
	setp.eq.s32 	%p22, %r79, %r38;
	@%p22 bra 	$L__BB0_34;
	bra.uni 	$L__BB0_4;
$L__BB0_34:
	ret;
$L__BB0_35:
	ld.global.f32 	%f94, [%rd3];
	ld.global.f32 	%f95, [%rd19];
	mul.f32 	%f130, %f94, %f95;
$L__BB0_36:
	add.f32 	%f96, %f33, %f130;
	st.global.f32 	[%rd13], %f96;
	ld.global.f32 	%f97, [%rd13+4];
	ld.global.f32 	%f98, [%rd14+4];
	fma.rn.f32 	%f99, %f97, %f98, 0f00000000;
	ld.global.f32 	%f100, [%rd15+4];
	ld.global.f32 	%f101, [%rd16+4];
	fma.rn.f32 	%f102, %f100, %f101, %f99;
	ld.global.f32 	%f103, [%rd17+4];
	fma.rn.f32 	%f104, %f97, %f103, %f102;
	add.s32 	%r86, %r86, 2;
	ld.global.f32 	%f105, [%rd18+4];
	fma.rn.f32 	%f106, %f97, %f105, %f104;
	ld.global.f32 	%f107, [%rd19+4];
	fma.rn.f32 	%f108, %f96, %f107, %f106;
	st.global.f32 	[%rd13+4], %f108;
	and.b32  	%r87, %r39, 2147483646;
	setp.ne.s32 	%p18, %r86, %r87;
	@%p18 bra 	$L__BB0_7;
$L__BB0_37:
	and.b32  	%r76, %r39, 1;
	setp.eq.b32 	%p19, %r76, 1;
	not.pred 	%p20, %p19;
	@%p20 bra 	$L__BB0_33;
	mul.wide.u32 	%rd76, %r87, 4;
	add.s64 	%rd20, %rd3, %rd76;
	ld.global.f32 	%f109, [%rd20];
	add.s32 	%r77, %r11, %r87;
	mul.wide.s32 	%rd77, %r77, 4;
	add.s64 	%rd78, %rd1, %rd77;
	ld.global.f32 	%f110, [%rd78];
	fma.rn.f32 	%f111, %f109, %f110, 0f00000000;
	add.s32 	%r78, %r87, %r3;
	mul.wide.s32 	%rd79, %r78, 4;
	add.s64 	%rd80, %rd2, %rd79;
	ld.global.f32 	%f112, [%rd80];
	add.s64 	%rd81, %rd78, %rd21;
	ld.global.f32 	%f113, [%rd81];
	fma.rn.f32 	%f114, %f112, %f113, %f111;
	add.s64 	%rd82, %rd81, %rd21;
	ld.global.f32 	%f115, [%rd82];
	fma.rn.f32 	%f116, %f109, %f115, %f114;
	add.s64 	%rd22, %rd82, %rd21;
	ld.global.f32 	%f117, [%rd22];
	fma.rn.f32 	%f37, %f109, %f117, %f116;
	setp.eq.s32 	%p21, %r87, 0;
	@%p21 bra 	$L__BB0_40;
	ld.global.f32 	%f118, [%rd20+-4];
	add.s64 	%rd83, %rd22, %rd21;
	ld.global.f32 	%f119, [%rd83];
	mul.f32 	%f131, %f118, %f119;
	bra.uni 	$L__BB0_41;
$L__BB0_40:
	ld.global.f32 	%f120, [%rd3];
	add.s64 	%rd84, %rd22, %rd21;
	ld.global.f32 	%f121, [%rd84];
	mul.f32 	%f131, %f120, %f121;
$L__BB0_41:
	add.f32 	%f122, %f37, %f131;
	st.global.f32 	[%rd20], %f122;
	bra.uni 	$L__BB0_33;
$L__BB0_42:
	setp.eq.s32 	%p5, %r10, 0;
	mov.b32 	%r85, 0;
	@%p5 bra 	$L__BB0_22;
	add.s32 	%r57, %r6, %r79;
	mul.lo.s32 	%r83, %r39, %r57;
	add.s32 	%r58, %r7, %r79;
	mul.lo.s32 	%r82, %r39, %r58;
	add.s32 	%r59, %r8, %r79;
	mul.lo.s32 	%r80, %r39, %r59;
	mov.b32 	%r84, 0;
	mov.u32 	%r81, %r12;
	bra.uni 	$L__BB0_9;

}


// ===== COMPILED SASS (sm_100) =====

	.target	sm_100

	.elftype	@"ET_EXEC"


//--------------------- .note.nv.tkinfo           --------------------------
	.section	.note.nv.tkinfo,"",@"SHT_NOTE"
	.sectionflags	@"SHF_NOTE_NV_TKINFO"
	.tkinfo
        /*0018*/ 	.word	0x00000002
        /*0030*/ 	.string	""
        /*0030*/ 	.string	"ptxas"
        /*0030*/ 	.string	"Cuda compilation tools, release 13.0, V13.0.88"
        /*0030*/ 	.string	"Build cuda_13.0.r13.0/compiler.36424714_0"
        /*0030*/ 	.string	"-arch sm_100 -m 64 "



//--------------------- .note.nv.cuinfo           --------------------------
	.section	.note.nv.cuinfo,"",@"SHT_NOTE"
	.sectionflags	@"SHF_NOTE_NV_CUINFO"
        /*0018*/ 	.short	0x0002
        /*001a*/ 	.short	0x0064
        /*001c*/ 	.short	0x0082
	.zero		2


//--------------------- .nv.info                  --------------------------
	.section	.nv.info,"",@"SHT_CUDA_INFO"
	.align	4


	//----- nvinfo : EIATTR_REGCOUNT
	.align		4
        /*0000*/ 	.byte	0x04, 0x2f
        /*0002*/ 	.short	(.L_1 - .L_0)
	.align		4
.L_0:
        /*0004*/ 	.word	index@(_Z16nlf_down_forwardiPKfiiiiPf)
        /*0008*/ 	.word	0x00000028


	//----- nvinfo : EIATTR_FRAME_SIZE
	.align		4
.L_1:
        /*000c*/ 	.byte	0x04, 0x11
        /*000e*/ 	.short	(.L_3 - .L_2)
	.align		4
.L_2:
        /*0010*/ 	.word	index@(_Z16nlf_down_forwardiPKfiiiiPf)
        /*0014*/ 	.word	0x00000000


	//----- nvinfo : EIATTR_MIN_STACK_SIZE
	.align		4
.L_3:
        /*0018*/ 	.byte	0x04, 0x12
        /*001a*/ 	.short	(.L_5 - .L_4)
	.align		4
.L_4:
        /*001c*/ 	.word	index@(_Z16nlf_down_forwardiPKfiiiiPf)
        /*0020*/ 	.word	0x00000000
.L_5:


//--------------------- .nv.compat                --------------------------
	.section	.nv.compat,"",@"SHT_CUDA_COMPAT_INFO"
	.align	4
        /*0000*/ 	.byte	0x02, 0x09, 0x00, 0x00, 0x02, 0x02, 0x01, 0x00, 0x02, 0x05, 0x05, 0x00, 0x03, 0x07, 0x01, 0x01
        /*0010*/ 	.byte	0x02, 0x03, 0x00, 0x00, 0x02, 0x06, 0x01, 0x00, 0x04, 0x0b, 0x08, 0x00, 0x09, 0x00, 0x00, 0x00
        /*0020*/ 	.byte	0x00, 0x00, 0x00, 0x00


//--------------------- .nv.info._Z16nlf_down_forwardiPKfiiiiPf --------------------------
	.section	.nv.info._Z16nlf_down_forwardiPKfiiiiPf,"",@"SHT_CUDA_INFO"
	.sectionflags	@""
	.align	4


	//----- nvinfo : EIATTR_CUDA_API_VERSION
	.align		4
        /*0000*/ 	.byte	0x04, 0x37
        /*0002*/ 	.short	(.L_7 - .L_6)
.L_6:
        /*0004*/ 	.word	0x00000082


	//----- nvinfo : EIATTR_KPARAM_INFO
	.align		4
.L_7:
        /*0008*/ 	.byte	0x04, 0x17
        /*000a*/ 	.short	(.L_9 - .L_8)
.L_8:
        /*000c*/ 	.word	0x00000000
        /*0010*/ 	.short	0x0006
        /*0012*/ 	.short	0x0020
        /*0014*/ 	.byte	0x00, 0xf5, 0x21, 0x00


	//----- nvinfo : EIATTR_KPARAM_INFO
	.align		4
.L_9:
        /*0018*/ 	.byte	0x04, 0x17
        /*001a*/ 	.short	(.L_11 - .L_10)
.L_10:
        /*001c*/ 	.word	0x00000000
        /*0020*/ 	.short	0x0005
        /*0022*/ 	.short	0x001c
        /*0024*/ 	.byte	0x00, 0xf0, 0x11, 0x00


	//----- nvinfo : EIATTR_KPARAM_INFO
	.align		4
.L_11:
        /*0028*/ 	.byte	0x04, 0x17
        /*002a*/ 	.short	(.L_13 - .L_12)
.L_12:
        /*002c*/ 	.word	0x00000000
        /*0030*/ 	.short	0x0004
        /*0032*/ 	.short	0x0018
        /*0034*/ 	.byte	0x00, 0xf0, 0x11, 0x00


	//----- nvinfo : EIATTR_KPARAM_INFO
	.align		4
.L_13:
        /*0038*/ 	.byte	0x04, 0x17
        /*003a*/ 	.short	(.L_15 - .L_14)
.L_14:
        /*003c*/ 	.word	0x00000000
        /*0040*/ 	.short	0x0003
        /*0042*/ 	.short	0x0014
        /*0044*/ 	.byte	0x00, 0xf0, 0x11, 0x00


	//----- nvinfo : EIATTR_KPARAM_INFO
	.align		4
.L_15:
        /*0048*/ 	.byte	0x04, 0x17
        /*004a*/ 	.short	(.L_17 - .L_16)
.L_16:
        /*004c*/ 	.word	0x00000000
        /*0050*/ 	.short	0x0002
        /*0052*/ 	.short	0x0010
        /*0054*/ 	.byte	0x00, 0xf0, 0x11, 0x00


	//----- nvinfo : EIATTR_KPARAM_INFO
	.align		4
.L_17:
        /*0058*/ 	.byte	0x04, 0x17
        /*005a*/ 	.short	(.L_19 - .L_18)
.L_18:
        /*005c*/ 	.word	0x00000000
        /*0060*/ 	.short	0x0001
        /*0062*/ 	.short	0x0008
        /*0064*/ 	.byte	0x00, 0xf5, 0x21, 0x00


	//----- nvinfo : EIATTR_KPARAM_INFO
	.align		4
.L_19:
        /*0068*/ 	.byte	0x04, 0x17
        /*006a*/ 	.short	(.L_21 - .L_20)
.L_20:
        /*006c*/ 	.word	0x00000000
        /*0070*/ 	.short	0x0000
        /*0072*/ 	.short	0x0000
        /*0074*/ 	.byte	0x00, 0xf0, 0x11, 0x00


	//----- nvinfo : EIATTR_SPARSE_MMA_MASK
	.align		4
.L_21:
        /*0078*/ 	.byte	0x03, 0x50
        /*007a*/ 	.short	0x0000


	//----- nvinfo : EIATTR_MAXREG_COUNT
	.align		4
        /*007c*/ 	.byte	0x03, 0x1b
        /*007e*/ 	.short	0x00ff


	//----- nvinfo : EIATTR_MERCURY_ISA_VERSION
	.align		4
        /*0080*/ 	.byte	0x03, 0x5f
        /*0082*/ 	.short	0x0101


	//----- nvinfo : EIATTR_VRC_CTA_INIT_COUNT
	.align		4
        /*0084*/ 	.byte	0x02, 0x4a
	.zero		1
	.zero		1


	//----- nvinfo : EIATTR_EXIT_INSTR_OFFSETS
	.align		4
        /*0088*/ 	.byte	0x04, 0x1c
        /*008a*/ 	.short	(.L_23 - .L_22)


	//   ....[0]....
.L_22:
        /*008c*/ 	.word	0x00000070


	//   ....[1]....
        /*0090*/ 	.word	0x00000230


	//   ....[2]....
        /*0094*/ 	.word	0x00000270


	//   ....[3]....
        /*0098*/ 	.word	0x00001340


	//----- nvinfo : EIATTR_CBANK_PARAM_SIZE
	.align		4
.L_23:
        /*009c*/ 	.byte	0x03, 0x19
        /*009e*/ 	.short	0x0028


	//----- nvinfo : EIATTR_PARAM_CBANK
	.align		4
        /*00a0*/ 	.byte	0x04, 0x0a
        /*00a2*/ 	.short	(.L_25 - .L_24)
	.align		4
.L_24:
        /*00a4*/ 	.word	index@(.nv.constant0._Z16nlf_down_forwardiPKfiiiiPf)
        /*00a8*/ 	.short	0x0380
        /*00aa*/ 	.short	0x0028


	//----- nvinfo : EIATTR_SW_WAR
	.align		4
.L_25:
        /*00ac*/ 	.byte	0x04, 0x36
        /*00ae*/ 	.short	(.L_27 - .L_26)
.L_26:
        /*00b0*/ 	.word	0x00000008
.L_27:


//--------------------- .nv.callgraph             --------------------------
	.section	.nv.callgraph,"",@"SHT_CUDA_CALLGRAPH"
	.align	4
	.sectionentsize	8
	.align		4
        /*0000*/ 	.word	0x00000000
	.align		4
        /*0004*/ 	.word	0xffffffff
	.align		4
        /*0008*/ 	.word	0x00000000
	.align		4
        /*000c*/ 	.word	0xfffffffe
	.align		4
        /*0010*/ 	.word	0x00000000
	.align		4
        /*0014*/ 	.word	0xfffffffd
	.align		4
        /*0018*/ 	.word	0x00000000
	.align		4
        /*001c*/ 	.word	0xfffffffc


//--------------------- .text._Z16nlf_down_forwardiPKfiiiiPf --------------------------
	.section	.text._Z16nlf_down_forwardiPKfiiiiPf,"ax",@progbits
	.align	128
        .global         _Z16nlf_down_forwardiPKfiiiiPf
        .type           _Z16nlf_down_forwardiPKfiiiiPf,@function
        .size           _Z16nlf_down_forwardiPKfiiiiPf,(.L_x_8 - _Z16nlf_down_forwardiPKfiiiiPf)
        .other          _Z16nlf_down_forwardiPKfiiiiPf,@"STO_CUDA_ENTRY STV_DEFAULT"
_Z16nlf_down_forwardiPKfiiiiPf:
.text._Z16nlf_down_forwardiPKfiiiiPf:
[----:B------:R-:W-:Y:S01]  /*0000*/  LDC R1, c[0x0][0x37c] ;  /* 0x0000df00ff017b82 */ /* 0x000fe20000000800 */
[----:B------:R-:W0:Y:S07]  /*0010*/  S2R R0, SR_TID.X ;  /* 0x0000000000007919 */ /* 0x000e2e0000002100 */
[----:B------:R-:W0:Y:S01]  /*0020*/  S2UR UR4, SR_CTAID.X ;  /* 0x00000000000479c3 */ /* 0x000e220000002500 */
[----:B------:R-:W1:Y:S07]  /*0030*/  LDCU UR5, c[0x0][0x380] ;  /* 0x00007000ff0577ac */ /* 0x000e6e0008000800 */
[----:B------:R-:W0:Y:S02]  /*0040*/  LDC R19, c[0x0][0x360] ;  /* 0x0000d800ff137b82 */ /* 0x000e240000000800 */
[----:B0-----:R-:W-:-:S05]  /*0050*/  IMAD R19, R19, UR4, R0 ;  /* 0x0000000413137c24 */ /* 0x001fca000f8e0200 */
[----:B-1----:R-:W-:-:S13]  /*0060*/  ISETP.GE.AND P0, PT, R19, UR5, PT ;  /* 0x0000000513007c0c */ /* 0x002fda000bf06270 */
[----:B------:R-:W-:Y:S05]  /*0070*/  @P0 EXIT ;  /* 0x000000000000094d */ /* 0x000fea0003800000 */
[----:B------:R-:W0:Y:S02]  /*0080*/  LDCU.64 UR4, c[0x0][0x390] ;  /* 0x00007200ff0477ac */ /* 0x000e240008000a00 */
[----:B0-----:R-:W-:Y:S01]  /*0090*/  MOV R0, UR4 ;  /* 0x0000000400007c02 */ /* 0x001fe20008000f00 */
[----:B------:R-:W-:-:S03]  /*00a0*/  UISETP.GE.AND UP0, UPT, UR5, 0x1, UPT ;  /* 0x000000010500788c */ /* 0x000fc6000bf06270 */
[----:B------:R-:W-:-:S04]  /*00b0*/  IABS R5, R0 ;  /* 0x0000000000057213 */ /* 0x000fc80000000000 */
[----:B------:R-:W0:Y:S08]  /*00c0*/  I2F.RP R0, R5 ;  /* 0x0000000500007306 */ /* 0x000e300000209400 */
[----:B0-----:R-:W0:Y:S02]  /*00d0*/  MUFU.RCP R0, R0 ;  /* 0x0000000000007308 */ /* 0x001e240000001000 */
[----:B0-----:R-:W-:-:S06]  /*00e0*/  IADD3 R2, PT, PT, R0, 0xffffffe, RZ ;  /* 0x0ffffffe00027810 */ /* 0x001fcc0007ffe0ff */
[----:B------:R0:W1:Y:S02]  /*00f0*/  F2I.FTZ.U32.TRUNC.NTZ R3, R2 ;  /* 0x0000000200037305 */ /* 0x000064000021f000 */
[----:B0-----:R-:W-:Y:S01]  /*0100*/  HFMA2 R2, -RZ, RZ, 0, 0 ;  /* 0x00000000ff027431 */ /* 0x001fe200000001ff */
[----:B-1----:R-:W-:-:S05]  /*0110*/  IADD3 R4, PT, PT, RZ, -R3, RZ ;  /* 0x80000003ff047210 */ /* 0x002fca0007ffe0ff */
[----:B------:R-:W-:Y:S01]  /*0120*/  IMAD R7, R4, R5, RZ ;  /* 0x0000000504077224 */ /* 0x000fe200078e02ff */
[----:B------:R-:W-:-:S03]  /*0130*/  IABS R4, R19 ;  /* 0x0000001300047213 */ /* 0x000fc60000000000 */
[----:B------:R-:W-:-:S06]  /*0140*/  IMAD.HI.U32 R3, R3, R7, R2 ;  /* 0x0000000703037227 */ /* 0x000fcc00078e0002 */
[----:B------:R-:W-:-:S05]  /*0150*/  IMAD.HI.U32 R3, R3, R4, RZ ;  /* 0x0000000403037227 */ /* 0x000fca00078e00ff */
[----:B------:R-:W-:-:S05]  /*0160*/  IADD3 R0, PT, PT, -R3, RZ, RZ ;  /* 0x000000ff03007210 */ /* 0x000fca0007ffe1ff */
[----:B------:R-:W-:-:S05]  /*0170*/  IMAD R0, R5, R0, R4 ;  /* 0x0000000005007224 */ /* 0x000fca00078e0204 */
[----:B------:R-:W-:-:S13]  /*0180*/  ISETP.GT.U32.AND P2, PT, R5, R0, PT ;  /* 0x000000000500720c */ /* 0x000fda0003f44070 */
[-C--:B------:R-:W-:Y:S02]  /*0190*/  @!P2 IADD3 R0, PT, PT, R0, -R5.reuse, RZ ;  /* 0x800000050000a210 */ /* 0x080fe40007ffe0ff */
[----:B------:R-:W-:Y:S02]  /*01a0*/  @!P2 IADD3 R3, PT, PT, R3, 0x1, RZ ;  /* 0x000000010303a810 */ /* 0x000fe40007ffe0ff */
[----:B------:R-:W-:Y:S02]  /*01b0*/  ISETP.GE.U32.AND P0, PT, R0, R5, PT ;  /* 0x000000050000720c */ /* 0x000fe40003f06070 */
[----:B------:R-:W-:Y:S02]  /*01c0*/  LOP3.LUT R0, R19, UR4, RZ, 0x3c, !PT ;  /* 0x0000000413007c12 */ /* 0x000fe4000f8e3cff */
[----:B------:R-:W-:Y:S02]  /*01d0*/  ISETP.NE.AND P2, PT, RZ, UR4, PT ;  /* 0x00000004ff007c0c */ /* 0x000fe4000bf45270 */
[----:B------:R-:W-:-:S07]  /*01e0*/  ISETP.GE.AND P1, PT, R0, RZ, PT ;  /* 0x000000ff0000720c */ /* 0x000fce0003f26270 */
[----:B------:R-:W-:Y:S02]  /*01f0*/  @P0 IADD3 R3, PT, PT, R3, 0x1, RZ ;  /* 0x0000000103030810 */ /* 0x000fe40007ffe0ff */
[----:B------:R-:W-:-:S04]  /*0200*/  PLOP3.LUT P0, PT, PT, PT, UP0, 0x80, 0x8 ;  /* 0x000000000008781c */ /* 0x000fc80003f0f008 */
[----:B------:R-:W-:Y:S02]  /*0210*/  @!P1 IADD3 R3, PT, PT, -R3, RZ, RZ ;  /* 0x000000ff03039210 */ /* 0x000fe40007ffe1ff */
[----:B------:R-:W-:-:S07]  /*0220*/  @!P2 LOP3.LUT R3, RZ, UR4, RZ, 0x33, !PT ;  /* 0x00000004ff03ac12 */ /* 0x000fce000f8e33ff */
[----:B------:R-:W-:Y:S05]  /*0230*/  @!P0 EXIT ;  /* 0x000000000000894d */ /* 0x000fea0003800000 */
[----:B------:R-:W0:Y:S02]  /*0240*/  LDCU UR8, c[0x0][0x398] ;  /* 0x00007300ff0877ac */ /* 0x000e240008000800 */
[----:B0-----:R-:W-:-:S06]  /*0250*/  UISETP.GE.AND UP0, UPT, UR8, 0x1, UPT ;  /* 0x000000010800788c */ /* 0x001fcc000bf06270 */
[----:B------:R-:W-:-:S13]  /*0260*/  PLOP3.LUT P0, PT, PT, PT, UP0, 0x80, 0x8 ;  /* 0x000000000008781c */ /* 0x000fda0003f0f008 */
[----:B------:R-:W-:Y:S05]  /*0270*/  @!P0 EXIT ;  /* 0x000000000000894d */ /* 0x000fea0003800000 */
[----:B------:R-:W0:Y:S01]  /*0280*/  LDCU UR6, c[0x0][0x39c] ;  /* 0x00007380ff0677ac */ /* 0x000e220008000800 */
[----:B------:R-:W-:Y:S01]  /*0290*/  UIMAD UR8, UR8, UR5, URZ ;  /* 0x00000005080872a4 */ /* 0x000fe2000f8e02ff */
[----:B------:R-:W1:Y:S05]  /*02a0*/  LDCU.64 UR14, c[0x0][0x358] ;  /* 0x00006b00ff0e77ac */ /* 0x000e6a0008000a00 */
[----:B------:R-:W-:Y:S02]  /*02b0*/  IMAD R19, R19, UR8, RZ ;  /* 0x0000000813137c24 */ /* 0x000fe4000f8e02ff */
[----:B0-----:R-:W-:Y:S01]  /*02c0*/  IMAD R20, R3, UR6, RZ ;  /* 0x0000000603147c24 */ /* 0x001fe2000f8e02ff */
[----:B------:R-:W-:-:S04]  /*02d0*/  UIMAD UR4, UR8, UR6, URZ ;  /* 0x00000006080472a4 */ /* 0x000fc8000f8e02ff */
[C---:B------:R-:W-:Y:S02]  /*02e0*/  IADD3 R17, PT, PT, R20.reuse, 0x3, RZ ;  /* 0x0000000314117810 */ /* 0x040fe40007ffe0ff */
[----:B------:R-:W-:Y:S01]  /*02f0*/  IADD3 R16, PT, PT, R20, 0x4, RZ ;  /* 0x0000000414107810 */ /* 0x000fe20007ffe0ff */
[----:B------:R-:W-:Y:S01]  /*0300*/  IMAD R18, R3, UR4, RZ ;  /* 0x0000000403127c24 */ /* 0x000fe2000f8e02ff */
[----:B-1----:R-:W-:-:S06]  /*0310*/  UMOV UR4, URZ ;  /* 0x000000ff00047c82 */ /* 0x002fcc0008000000 */
.L_x_6:
[----:B0-----:R-:W0:Y:S01]  /*0320*/  LDCU UR11, c[0x0][0x398] ;  /* 0x00007300ff0b77ac */ /* 0x001e220008000800 */
[----:B------:R-:W-:Y:S01]  /*0330*/  HFMA2 R3, -RZ, RZ, 0, 2.384185791015625e-07 ;  /* 0x00000004ff037431 */ /* 0x000fe200000001ff */
[----:B------:R-:W-:Y:S01]  /*0340*/  MOV R21, UR4 ;  /* 0x0000000400157c02 */ /* 0x000fe20008000f00 */
[----:B-1----:R-:W1:Y:S01]  /*0350*/  LDCU.64 UR6, c[0x0][0x3a0] ;  /* 0x00007400ff0677ac */ /* 0x002e620008000a00 */
[----:B------:R-:W-:-:S03]  /*0360*/  UISETP.NE.AND UP0, UPT, UR4, URZ, UPT ;  /* 0x000000ff0400728c */ /* 0x000fc6000bf05270 */
[C---:B0-----:R-:W-:Y:S01]  /*0370*/  IMAD R2, R21.reuse, UR11, R19 ;  /* 0x0000000b15027c24 */ /* 0x041fe2000f8e0213 */
[----:B------:R-:W-:Y:S02]  /*0380*/  UIADD3 UR10, UPT, UPT, UR11, -0x1, URZ ;  /* 0xffffffff0b0a7890 */ /* 0x000fe4000fffe0ff */
[----:B------:R-:W-:Y:S02]  /*0390*/  IMAD R21, R21, UR11, R18 ;  /* 0x0000000b15157c24 */ /* 0x000fe4000f8e0212 */
[----:B-1----:R-:W-:Y:S01]  /*03a0*/  IMAD.WIDE R2, R2, R3, UR6 ;  /* 0x0000000602027e25 */ /* 0x002fe2000f8e0203 */
[----:B---3--:R-:W-:Y:S07]  /*03b0*/  BRA.U !UP0, `(.L_x_0) ;  /* 0x0000000908607547 */ /* 0x008fee000b800000 */
[----:B------:R-:W0:Y:S01]  /*03c0*/  LDCU UR18, c[0x0][0x394] ;  /* 0x00007280ff1277ac */ /* 0x000e220008000800 */
[----:B------:R-:W-:Y:S01]  /*03d0*/  MOV R7, RZ ;  /* 0x000000ff00077202 */ /* 0x000fe20000000f00 */
[----:B------:R-:W-:Y:S02]  /*03e0*/  UISETP.NE.AND UP0, UPT, UR10, URZ, UPT ;  /* 0x000000ff0a00728c */ /* 0x000fe4000bf05270 */
[----:B------:R-:W-:-:S06]  /*03f0*/  UIMAD UR12, UR4, UR11, -UR11 ;  /* 0x0000000b040c72a4 */ /* 0x000fcc000f8e0a0b */
[----:B------:R-:W-:Y:S01]  /*0400*/  IADD3 R26, PT, PT, R19, UR12, RZ ;  /* 0x0000000c131a7c10 */ /* 0x000fe2000fffe0ff */
[----:B0-----:R-:W-:-:S04]  /*0410*/  ULEA UR5, UR18, UR4, 0x1 ;  /* 0x0000000412057291 */ /* 0x001fc8000f8e08ff */
[----:B------:R-:W-:-:S04]  /*0420*/  UIADD3 UR5, UPT, UPT, UR5, UR18, URZ ;  /* 0x0000001205057290 */ /* 0x000fc8000fffe0ff */
[----:B------:R-:W-:Y:S01]  /*0430*/  UIMAD UR9, UR5, UR11, URZ ;  /* 0x0000000b050972a4 */ /* 0x000fe2000f8e02ff */
[----:B------:R-:W-:Y:S11]  /*0440*/  BRA.U !UP0, `(.L_x_1) ;  /* 0x0000000508807547 */ /* 0x000ff6000b800000 */
[----:B------:R-:W-:Y:S01]  /*0450*/  MOV R31, UR4 ;  /* 0x00000004001f7c02 */ /* 0x000fe20008000f00 */
[----:B------:R-:W0:Y:S01]  /*0460*/  LDCU UR12, c[0x0][0x398] ;  /* 0x00007300ff0c77ac */ /* 0x000e220008000800 */
[----:B------:R-:W-:-:S03]  /*0470*/  MOV R28, R26 ;  /* 0x0000001a001c7202 */ /* 0x000fc60000000f00 */
[--C-:B------:R-:W-:Y:S01]  /*0480*/  IMAD R27, R17, UR18, R31.reuse ;  /* 0x00000012111b7c24 */ /* 0x100fe2000f8e021f */
[----:B------:R-:W1:Y:S01]  /*0490*/  LDCU.64 UR6, c[0x0][0x3a0] ;  /* 0x00007400ff0677ac */ /* 0x000e620008000a00 */
[--C-:B------:R-:W-:Y:S02]  /*04a0*/  IMAD R29, R16, UR18, R31.reuse ;  /* 0x00000012101d7c24 */ /* 0x100fe4000f8e021f */
[----:B------:R-:W-:Y:S01]  /*04b0*/  IMAD R31, R20, UR18, R31 ;  /* 0x00000012141f7c24 */ /* 0x000fe2000f8e021f */
[----:B------:R-:W2:Y:S01]  /*04c0*/  LDCU.64 UR16, c[0x0][0x388] ;  /* 0x00007100ff1077ac */ /* 0x000ea20008000a00 */
[----:B------:R-:W-:Y:S02]  /*04d0*/  IMAD R27, R27, UR11, RZ ;  /* 0x0000000b1b1b7c24 */ /* 0x000fe4000f8e02ff */
[----:B------:R-:W-:Y:S01]  /*04e0*/  IMAD R29, R29, UR11, RZ ;  /* 0x0000000b1d1d7c24 */ /* 0x000fe2000f8e02ff */
[----:B------:R-:W-:Y:S02]  /*04f0*/  ULOP3.LUT UR13, UR11, 0x7ffffffe, URZ, 0xc0, !UPT ;  /* 0x7ffffffe0b0d7892 */ /* 0x000fe4000f8ec0ff */
[----:B------:R-:W-:Y:S01]  /*0500*/  IMAD R31, R31, UR11, RZ ;  /* 0x0000000b1f1f7c24 */ /* 0x000fe2000f8e02ff */
[----:B------:R-:W-:-:S09]  /*0510*/  UMOV UR5, URZ ;  /* 0x000000ff00057c82 */ /* 0x000fd20008000000 */
.L_x_2:
[----:B---3--:R-:W3:Y:S01]  /*0520*/  LDC.64 R22, c[0x0][0x388] ;  /* 0x0000e200ff167b82 */ /* 0x008ee20000000a00 */
[----:B------:R-:W-:Y:S01]  /*0530*/  MOV R7, UR8 ;  /* 0x0000000800077c02 */ /* 0x000fe20008000f00 */
[----:B------:R-:W-:Y:S01]  /*0540*/  HFMA2 R11, -RZ, RZ, 0, 2.384185791015625e-07 ;  /* 0x00000004ff0b7431 */ /* 0x000fe200000001ff */
[----:B------:R-:W-:Y:S02]  /*0550*/  ISETP.NE.AND P0, PT, RZ, UR5, PT ;  /* 0x00000005ff007c0c */ /* 0x000fe4000bf05270 */
[----:B------:R-:W-:Y:S02]  /*0560*/  MOV R9, UR8 ;  /* 0x0000000800097c02 */ /* 0x000fe40008000f00 */
[----:B------:R-:W-:-:S05]  /*0570*/  MOV R5, UR5 ;  /* 0x0000000500057c02 */ /* 0x000fca0008000f00 */
[----:B------:R-:W-:-:S04]  /*0580*/  IMAD.WIDE R4, R5, 0x4, R2 ;  /* 0x0000000405047825 */ /* 0x000fc800078e0202 */
[----:B-1----:R-:W-:Y:S01]  /*0590*/  IMAD.WIDE R10, R28, R11, UR6 ;  /* 0x000000061c0a7e25 */ /* 0x002fe2000f8e020b */
[----:B------:R-:W4:Y:S04]  /*05a0*/  LDG.E R0, desc[UR14][R4.64] ;  /* 0x0000000e04007981 */ /* 0x000f28000c1e1900 */
[----:B------:R-:W5:Y:S01]  /*05b0*/  @P0 LDG.E R24, desc[UR14][R10.64+-0x4] ;  /* 0xfffffc0e0a180981 */ /* 0x000f62000c1e1900 */
[----:B---3--:R-:W-:-:S03]  /*05c0*/  IMAD.WIDE R12, R31, 0x4, R22 ;  /* 0x000000041f0c7825 */ /* 0x008fc600078e0216 */
[----:B------:R-:W3:Y:S04]  /*05d0*/  LDG.E R30, desc[UR14][R10.64] ;  /* 0x0000000e0a1e7981 */ /* 0x000ee8000c1e1900 */
[----:B------:R-:W4:Y:S01]  /*05e0*/  LDG.E R15, desc[UR14][R12.64] ;  /* 0x0000000e0c0f7981 */ /* 0x000f22000c1e1900 */
[----:B------:R-:W-:-:S05]  /*05f0*/  IMAD.WIDE.U32 R6, R7, 0x4, R12 ;  /* 0x0000000407067825 */ /* 0x000fca00078e000c */
[----:B------:R-:W3:Y:S01]  /*0600*/  LDG.E R14, desc[UR14][R6.64] ;  /* 0x0000000e060e7981 */ /* 0x000ee2000c1e1900 */
[----:B------:R-:W-:-:S05]  /*0610*/  IMAD.WIDE.U32 R8, R9, 0x4, R6 ;  /* 0x0000000409087825 */ /* 0x000fca00078e0006 */
[----:B------:R-:W2:Y:S04]  /*0620*/  @!P0 LDG.E R33, desc[UR14][R8.64] ;  /* 0x0000000e08218981 */ /* 0x000ea8000c1e1900 */
[----:B------:R-:W5:Y:S01]  /*0630*/  @P0 LDG.E R25, desc[UR14][R8.64] ;  /* 0x0000000e08190981 */ /* 0x000f62000c1e1900 */
[----:B------:R-:W-:Y:S01]  /*0640*/  UIADD3 UR10, UPT, UPT, UR5, 0x1, URZ ;  /* 0x00000001050a7890 */ /* 0x000fe2000fffe0ff */
[----:B0-----:R-:W-:Y:S01]  /*0650*/  UMOV UR11, UR12 ;  /* 0x0000000c000b7c82 */ /* 0x001fe20008000000 */
[----:B------:R-:W-:Y:S02]  /*0660*/  ISETP.NE.AND P1, PT, RZ, UR5, PT ;  /* 0x00000005ff007c0c */ /* 0x000fe4000bf25270 */
[----:B------:R-:W-:Y:S01]  /*0670*/  UISETP.GE.AND UP0, UPT, UR10, UR11, UPT ;  /* 0x0000000b0a00728c */ /* 0x000fe2000bf06270 */
[----:B------:R-:W-:-:S05]  /*0680*/  MOV R35, UR8 ;  /* 0x0000000800237c02 */ /* 0x000fca0008000f00 */
[----:B------:R-:W-:-:S05]  /*0690*/  PLOP3.LUT P2, PT, PT, PT, UP0, 0x80, 0x8 ;  /* 0x000000000008781c */ /* 0x000fca0003f4f008 */
[----:B------:R-:W-:Y:S01]  /*06a0*/  @!P1 IADD3 R35, PT, PT, R18, UR9, R35 ;  /* 0x0000000912239c10 */ /* 0x000fe2000fffe023 */
[----:B------:R-:W5:Y:S04]  /*06b0*/  @P1 LDG.E R32, desc[UR14][R4.64+-0x4] ;  /* 0xfffffc0e04201981 */ /* 0x000f68000c1e1900 */
[----:B------:R-:W5:Y:S04]  /*06c0*/  @!P1 LDG.E R34, desc[UR14][R2.64] ;  /* 0x0000000e02229981 */ /* 0x000f68000c1e1900 */
[----:B------:R-:W5:Y:S01]  /*06d0*/  @!P2 LDG.E R36, desc[UR14][R10.64+0x4] ;  /* 0x0000040e0a24a981 */ /* 0x000f62000c1e1900 */
[----:B----4-:R-:W-:-:S04]  /*06e0*/  FFMA R15, R0, R15, RZ ;  /* 0x0000000f000f7223 */ /* 0x010fc800000000ff */
[----:B---3--:R-:W-:Y:S01]  /*06f0*/  FFMA R30, R30, R14, R15 ;  /* 0x0000000e1e1e7223 */ /* 0x008fe2000000000f */
[----:B------:R-:W-:-:S04]  /*0700*/  IMAD.WIDE R14, R29, 0x4, R22 ;  /* 0x000000041d0e7825 */ /* 0x000fc800078e0216 */
[----:B--2---:R-:W-:Y:S01]  /*0710*/  @!P0 FMUL R33, R0, R33 ;  /* 0x0000002100218220 */ /* 0x004fe20000400000 */
[----:B-----5:R-:W-:Y:S01]  /*0720*/  @P0 FMUL R33, R25, R24 ;  /* 0x0000001819210220 */ /* 0x020fe20000400000 */
[----:B------:R-:W-:-:S04]  /*0730*/  IMAD.WIDE R24, R27, 0x4, R22 ;  /* 0x000000041b187825 */ /* 0x000fc800078e0216 */
[----:B------:R-:W-:Y:S02]  /*0740*/  @!P1 IMAD.WIDE R22, R35, 0x4, R22 ;  /* 0x0000000423169825 */ /* 0x000fe400078e0216 */
[----:B------:R-:W2:Y:S04]  /*0750*/  LDG.E R25, desc[UR14][R24.64] ;  /* 0x0000000e18197981 */ /* 0x000ea8000c1e1900 */
[----:B------:R-:W3:Y:S04]  /*0760*/  @P1 LDG.E R35, desc[UR14][R14.64] ;  /* 0x0000000e0e231981 */ /* 0x000ee8000c1e1900 */
[----:B------:R0:W4:Y:S01]  /*0770*/  @!P1 LDG.E R23, desc[UR14][R22.64] ;  /* 0x0000000e16179981 */ /* 0x000122000c1e1900 */
[----:B------:R-:W-:Y:S01]  /*0780*/  USHF.R.S32.HI UR18, URZ, 0x1f, UR5 ;  /* 0x0000001fff127899 */ /* 0x000fe20008011405 */
[----:B------:R-:W-:Y:S01]  /*0790*/  FADD R33, R30, R33 ;  /* 0x000000211e217221 */ /* 0x000fe20000000000 */
[----:B0-----:R-:W-:Y:S01]  /*07a0*/  SHF.R.S32.HI R22, RZ, 0x1f, R18 ;  /* 0x0000001fff167819 */ /* 0x001fe20000011412 */
[----:B--2---:R-:W-:Y:S01]  /*07b0*/  @P2 FMUL R0, R0, R25 ;  /* 0x0000001900002220 */ /* 0x004fe20000400000 */
[----:B------:R-:W-:Y:S01]  /*07c0*/  @!P2 FMUL R0, R25, R36 ;  /* 0x000000241900a220 */ /* 0x000fe20000400000 */
[----:B---3--:R-:W-:Y:S01]  /*07d0*/  @P1 FMUL R25, R32, R35 ;  /* 0x0000002320191220 */ /* 0x008fe20000400000 */
[----:B------:R-:W-:Y:S01]  /*07e0*/  MOV R35, UR5 ;  /* 0x0000000500237c02 */ /* 0x000fe20008000f00 */
[----:B------:R-:W-:-:S02]  /*07f0*/  UIADD3 UR5, UPT, UPT, UR10, 0x1, URZ ;  /* 0x000000010a057890 */ /* 0x000fc4000fffe0ff */
[----:B------:R-:W-:Y:S01]  /*0800*/  USHF.R.S32.HI UR10, URZ, 0x1f, UR9 ;  /* 0x0000001fff0a7899 */ /* 0x000fe20008011409 */
[----:B----4-:R-:W-:Y:S01]  /*0810*/  @!P1 FMUL R25, R34, R23 ;  /* 0x0000001722199220 */ /* 0x010fe20000400000 */
[----:B------:R-:W-:Y:S01]  /*0820*/  UISETP.GE.AND UP0, UPT, UR5, UR11, UPT ;  /* 0x0000000b0500728c */ /* 0x000fe2000bf06270 */
[----:B------:R-:W-:Y:S01]  /*0830*/  IADD3 R23, P1, P2, R18, UR9, R35 ;  /* 0x0000000912177c10 */ /* 0x000fe2000fa3e023 */
[----:B------:R-:W-:Y:S01]  /*0840*/  FADD R24, R33, R0 ;  /* 0x0000000021187221 */ /* 0x000fe20000000000 */
[----:B------:R-:W-:-:S03]  /*0850*/  MOV R35, UR18 ;  /* 0x0000001200237c02 */ /* 0x000fc60008000f00 */
[----:B------:R-:W-:Y:S01]  /*0860*/  PLOP3.LUT P0, PT, PT, PT, UP0, 0x80, 0x8 ;  /* 0x000000000008781c */ /* 0x000fe20003f0f008 */
[----:B------:R-:W-:Y:S01]  /*0870*/  FADD R25, R24, R25 ;  /* 0x0000001918197221 */ /* 0x000fe20000000000 */
[----:B------:R-:W-:Y:S02]  /*0880*/  IADD3.X R0, PT, PT, R22, UR10, R35, P1, P2 ;  /* 0x0000000a16007c10 */ /* 0x000fe40008fe4423 */
[C---:B------:R-:W-:Y:S02]  /*0890*/  LEA R22, P1, R23.reuse, UR16, 0x2 ;  /* 0x0000001017167c11 */ /* 0x040fe4000f8210ff */
[----:B------:R0:W-:Y:S02]  /*08a0*/  STG.E desc[UR14][R4.64], R25 ;  /* 0x0000001904007986 */ /* 0x0001e4000c10190e */
[----:B------:R-:W-:Y:S02]  /*08b0*/  LEA.HI.X R23, R23, UR17, R0, 0x2, P1 ;  /* 0x0000001117177c11 */ /* 0x000fe400088f1400 */
[----:B------:R-:W2:Y:S04]  /*08c0*/  LDG.E R13, desc[UR14][R12.64+0x4] ;  /* 0x0000040e0c0d7981 */ /* 0x000ea8000c1e1900 */
[----:B------:R-:W2:Y:S04]  /*08d0*/  LDG.E R0, desc[UR14][R4.64+0x4] ;  /* 0x0000040e04007981 */ /* 0x000ea8000c1e1900 */
[----:B------:R-:W3:Y:S04]  /*08e0*/  LDG.E R6, desc[UR14][R6.64+0x4] ;  /* 0x0000040e06067981 */ /* 0x000ee8000c1e1900 */
[----:B------:R-:W3:Y:S04]  /*08f0*/  LDG.E R33, desc[UR14][R10.64+0x4] ;  /* 0x0000040e0a217981 */ /* 0x000ee8000c1e1900 */
[----:B------:R-:W4:Y:S04]  /*0900*/  @P0 LDG.E R37, desc[UR14][R22.64+0x4] ;  /* 0x0000040e16250981 */ /* 0x000f28000c1e1900 */
[----:B------:R-:W5:Y:S04]  /*0910*/  LDG.E R8, desc[UR14][R8.64+0x4] ;  /* 0x0000040e08087981 */ /* 0x000f68000c1e1900 */
[----:B------:R-:W5:Y:S04]  /*0920*/  @!P0 LDG.E R32, desc[UR14][R22.64+0x4] ;  /* 0x0000040e16208981 */ /* 0x000f68000c1e1900 */
[----:B------:R-:W5:Y:S04]  /*0930*/  @!P0 LDG.E R30, desc[UR14][R10.64+0x8] ;  /* 0x0000080e0a1e8981 */ /* 0x000f68000c1e1900 */
[----:B------:R-:W5:Y:S04]  /*0940*/  LDG.E R35, desc[UR14][R10.64] ;  /* 0x0000000e0a237981 */ /* 0x000f68000c1e1900 */
[----:B------:R-:W0:Y:S01]  /*0950*/  LDG.E R14, desc[UR14][R14.64+0x4] ;  /* 0x0000040e0e0e7981 */ /* 0x000e22000c1e1900 */
[----:B------:R-:W-:Y:S01]  /*0960*/  UISETP.NE.AND UP0, UPT, UR5, UR13, UPT ;  /* 0x0000000d0500728c */ /* 0x000fe2000bf05270 */
[----:B------:R-:W-:-:S02]  /*0970*/  IADD3 R28, PT, PT, R28, 0x2, RZ ;  /* 0x000000021c1c7810 */ /* 0x000fc40007ffe0ff */
[----:B------:R-:W-:Y:S02]  /*0980*/  IADD3 R27, PT, PT, R27, 0x2, RZ ;  /* 0x000000021b1b7810 */ /* 0x000fe40007ffe0ff */
[----:B------:R-:W-:Y:S02]  /*0990*/  IADD3 R29, PT, PT, R29, 0x2, RZ ;  /* 0x000000021d1d7810 */ /* 0x000fe40007ffe0ff */
[----:B------:R-:W-:Y:S01]  /*09a0*/  IADD3 R31, PT, PT, R31, 0x2, RZ ;  /* 0x000000021f1f7810 */ /* 0x000fe20007ffe0ff */
[----:B--2---:R-:W-:-:S04]  /*09b0*/  FFMA R24, R0, R13, RZ ;  /* 0x0000000d00187223 */ /* 0x004fc800000000ff */
[----:B---3--:R-:W-:Y:S01]  /*09c0*/  FFMA R24, R33, R6, R24 ;  /* 0x0000000621187223 */ /* 0x008fe20000000018 */
[----:B----4-:R-:W-:Y:S01]  /*09d0*/  @P0 FMUL R0, R0, R37 ;  /* 0x0000002500000220 */ /* 0x010fe20000400000 */
[----:B-----5:R-:W-:Y:S02]  /*09e0*/  @!P0 FMUL R0, R32, R30 ;  /* 0x0000001e20008220 */ /* 0x020fe40000400000 */
[----:B------:R-:W-:-:S04]  /*09f0*/  FFMA R35, R35, R8, R24 ;  /* 0x0000000823237223 */ /* 0x000fc80000000018 */
[----:B------:R-:W-:-:S04]  /*0a00*/  FADD R0, R35, R0 ;  /* 0x0000000023007221 */ /* 0x000fc80000000000 */
[----:B0-----:R-:W-:-:S05]  /*0a10*/  FFMA R25, R25, R14, R0 ;  /* 0x0000000e19197223 */ /* 0x001fca0000000000 */
[----:B------:R3:W-:Y:S01]  /*0a20*/  STG.E desc[UR14][R4.64+0x4], R25 ;  /* 0x0000041904007986 */ /* 0x0007e2000c10190e */
[----:B------:R-:W-:Y:S05]  /*0a30*/  BRA.U UP0, `(.L_x_2) ;  /* 0xfffffff900b87547 */ /* 0x000fea000b83ffff */
[----:B------:R-:W-:-:S07]  /*0a40*/  MOV R7, UR13 ;  /* 0x0000000d00077c02 */ /* 0x000fce0008000f00 */
.L_x_1:
[----:B------:R-:W-:-:S04]  /*0a50*/  ULOP3.LUT UR5, UR11, 0x1, URZ, 0xc0, !UPT ;  /* 0x000000010b057892 */ /* 0x000fc8000f8ec0ff */
[----:B------:R-:W-:-:S09]  /*0a60*/  UISETP.NE.U32.AND UP0, UPT, UR5, 0x1, UPT ;  /* 0x000000010500788c */ /* 0x000fd2000bf05070 */
[----:B------:R-:W-:Y:S05]  /*0a70*/  BRA.U UP0, `(.L_x_3) ;  /* 0x0000000900247547 */ /* 0x000fea000b800000 */
[----:B---3--:R-:W0:Y:S01]  /*0a80*/  LDC.64 R4, c[0x0][0x388] ;  /* 0x0000e200ff047b82 */ /* 0x008e220000000a00 */
[----:B------:R-:W-:Y:S02]  /*0a90*/  IADD3 R9, PT, PT, R21, R7, RZ ;  /* 0x0000000715097210 */ /* 0x000fe40007ffe0ff */
[----:B------:R-:W-:Y:S01]  /*0aa0*/  MOV R23, UR8 ;  /* 0x0000000800177c02 */ /* 0x000fe20008000f00 */
[----:B------:R-:W-:Y:S01]  /*0ab0*/  HFMA2 R21, -RZ, RZ, 0, 2.384185791015625e-07 ;  /* 0x00000004ff157431 */ /* 0x000fe200000001ff */
[C---:B------:R-:W-:Y:S02]  /*0ac0*/  ISETP.NE.AND P0, PT, R7.reuse, RZ, PT ;  /* 0x000000ff0700720c */ /* 0x040fe40003f05270 */
[C---:B------:R-:W-:Y:S02]  /*0ad0*/  IADD3 R0, PT, PT, R7.reuse, 0x1, RZ ;  /* 0x0000000107007810 */ /* 0x040fe40007ffe0ff */
[----:B------:R-:W-:Y:S02]  /*0ae0*/  IADD3 R15, PT, PT, R7, UR9, RZ ;  /* 0x00000009070f7c10 */ /* 0x000fe4000fffe0ff */
[----:B------:R-:W-:-:S02]  /*0af0*/  MOV R13, UR8 ;  /* 0x00000008000d7c02 */ /* 0x000fc40008000f00 */
[----:B------:R-:W-:Y:S01]  /*0b00*/  IADD3 R26, PT, PT, R26, R7, RZ ;  /* 0x000000071a1a7210 */ /* 0x000fe20007ffe0ff */
[----:B------:R-:W-:Y:S01]  /*0b10*/  IMAD.WIDE.U32 R6, R7, 0x4, R2 ;  /* 0x0000000407067825 */ /* 0x000fe200078e0002 */
[----:B------:R-:W-:-:S03]  /*0b20*/  ISETP.GE.AND P1, PT, R0, UR11, PT ;  /* 0x0000000b00007c0c */ /* 0x000fc6000bf26270 */
[----:B0-----:R-:W-:Y:S01]  /*0b30*/  IMAD.WIDE R8, R9, 0x4, R4 ;  /* 0x0000000409087825 */ /* 0x001fe200078e0204 */
[----:B------:R-:W-:Y:S01]  /*0b40*/  IADD3 R25, PT, PT, R15, UR8, RZ ;  /* 0x000000080f197c10 */ /* 0x000fe2000fffe0ff */
[----:B------:R-:W2:Y:S02]  /*0b50*/  LDG.E R0, desc[UR14][R6.64] ;  /* 0x0000000e06007981 */ /* 0x000ea4000c1e1900 */
[----:B------:R-:W-:Y:S01]  /*0b60*/  IMAD.WIDE.U32 R22, R23, 0x4, R8 ;  /* 0x0000000417167825 */ /* 0x000fe200078e0008 */
[C---:B------:R-:W-:Y:S01]  /*0b70*/  IADD3 R15, PT, PT, R18.reuse, R15, RZ ;  /* 0x0000000f120f7210 */ /* 0x040fe20007ffe0ff */
[----:B------:R0:W2:Y:S01]  /*0b80*/  LDG.E R11, desc[UR14][R8.64] ;  /* 0x0000000e080b7981 */ /* 0x0000a2000c1e1900 */
[----:B------:R-:W-:Y:S01]  /*0b90*/  IADD3 R25, PT, PT, R18, R25, RZ ;  /* 0x0000001912197210 */ /* 0x000fe20007ffe0ff */
[----:B------:R-:W-:Y:S02]  /*0ba0*/  IMAD.WIDE.U32 R12, R13, 0x4, R22 ;  /* 0x000000040d0c7825 */ /* 0x000fe400078e0016 */
[----:B------:R-:W3:Y:S04]  /*0bb0*/  LDG.E R10, desc[UR14][R22.64] ;  /* 0x0000000e160a7981 */ /* 0x000ee8000c1e1900 */
[----:B------:R-:W4:Y:S01]  /*0bc0*/  @!P0 LDG.E R3, desc[UR14][R2.64] ;  /* 0x0000000e02038981 */ /* 0x000f22000c1e1900 */
[----:B0-----:R-:W-:-:S03]  /*0bd0*/  IMAD.WIDE R8, R26, R21, UR6 ;  /* 0x000000061a087e25 */ /* 0x001fc6000f8e0215 */
[----:B------:R-:W5:Y:S01]  /*0be0*/  LDG.E R12, desc[UR14][R12.64] ;  /* 0x0000000e0c0c7981 */ /* 0x000f62000c1e1900 */
[----:B------:R-:W-:-:S03]  /*0bf0*/  IMAD.WIDE R14, R15, 0x4, R4 ;  /* 0x000000040f0e7825 */ /* 0x000fc600078e0204 */
[----:B------:R-:W5:Y:S01]  /*0c00*/  @P0 LDG.E R21, desc[UR14][R8.64+-0x4] ;  /* 0xfffffc0e08150981 */ /* 0x000f62000c1e1900 */
[----:B------:R-:W-:-:S03]  /*0c10*/  IMAD.WIDE R4, R25, 0x4, R4 ;  /* 0x0000000419047825 */ /* 0x000fc600078e0204 */
[----:B------:R-:W3:Y:S04]  /*0c20*/  LDG.E R22, desc[UR14][R8.64] ;  /* 0x0000000e08167981 */ /* 0x000ee8000c1e1900 */
[----:B------:R-:W4:Y:S04]  /*0c30*/  LDG.E R15, desc[UR14][R14.64] ;  /* 0x0000000e0e0f7981 */ /* 0x000f28000c1e1900 */
[----:B------:R-:W4:Y:S04]  /*0c40*/  @!P1 LDG.E R24, desc[UR14][R8.64+0x4] ;  /* 0x0000040e08189981 */ /* 0x000f28000c1e1900 */
[----:B------:R-:W4:Y:S04]  /*0c50*/  LDG.E R4, desc[UR14][R4.64] ;  /* 0x0000000e04047981 */ /* 0x000f28000c1e1900 */
[----:B------:R-:W4:Y:S01]  /*0c60*/  @P0 LDG.E R23, desc[UR14][R6.64+-0x4] ;  /* 0xfffffc0e06170981 */ /* 0x000f22000c1e1900 */
[C---:B--2---:R-:W-:Y:S01]  /*0c70*/  FFMA R11, R0.reuse, R11, RZ ;  /* 0x0000000b000b7223 */ /* 0x044fe200000000ff */
[-C--:B-----5:R-:W-:Y:S01]  /*0c80*/  @P0 FMUL R21, R21, R12.reuse ;  /* 0x0000000c15150220 */ /* 0x0a0fe20000400000 */
[----:B------:R-:W-:-:S02]  /*0c90*/  @!P0 FMUL R21, R0, R12 ;  /* 0x0000000c00158220 */ /* 0x000fc40000400000 */
[----:B---3--:R-:W-:Y:S01]  /*0ca0*/  FFMA R10, R22, R10, R11 ;  /* 0x0000000a160a7223 */ /* 0x008fe2000000000b */
[----:B----4-:R-:W-:-:S03]  /*0cb0*/  @P1 FMUL R0, R0, R15 ;  /* 0x0000000f00001220 */ /* 0x010fc60000400000 */
[----:B------:R-:W-:Y:S01]  /*0cc0*/  FADD R21, R10, R21 ;  /* 0x000000150a157221 */ /* 0x000fe20000000000 */
[----:B------:R-:W-:-:S04]  /*0cd0*/  @!P1 FMUL R0, R15, R24 ;  /* 0x000000180f009220 */ /* 0x000fc80000400000 */
[----:B------:R-:W-:Y:S01]  /*0ce0*/  FADD R0, R21, R0 ;  /* 0x0000000015007221 */ /* 0x000fe20000000000 */
[----:B------:R-:W-:Y:S01]  /*0cf0*/  @P0 FMUL R23, R23, R4 ;  /* 0x0000000417170220 */ /* 0x000fe20000400000 */
[----:B------:R-:W-:-:S04]  /*0d00*/  @!P0 FMUL R23, R4, R3 ;  /* 0x0000000304178220 */ /* 0x000fc80000400000 */
[----:B------:R-:W-:-:S05]  /*0d10*/  FADD R23, R0, R23 ;  /* 0x0000001700177221 */ /* 0x000fca0000000000 */
[----:B------:R1:W-:Y:S01]  /*0d20*/  STG.E desc[UR14][R6.64], R23 ;  /* 0x0000001706007986 */ /* 0x0003e2000c10190e */
[----:B------:R-:W-:Y:S05]  /*0d30*/  BRA `(.L_x_3) ;  /* 0x0000000400747947 */ /* 0x000fea0003800000 */
.L_x_0:
[----:B------:R-:W-:Y:S01]  /*0d40*/  UISETP.NE.AND UP0, UPT, UR10, URZ, UPT ;  /* 0x000000ff0a00728c */ /* 0x000fe2000bf05270 */
[----:B------:R-:W-:-:S08]  /*0d50*/  MOV R4, RZ ;  /* 0x000000ff00047202 */ /* 0x000fd00000000f00 */
[----:B------:R-:W-:Y:S05]  /*0d60*/  BRA.U !UP0, `(.L_x_4) ;  /* 0x0000000108d47547 */ /* 0x000fea000b800000 */
[----:B------:R-:W-:Y:S01]  /*0d70*/  MOV R24, RZ ;  /* 0x000000ff00187202 */ /* 0x000fe20000000f00 */
[----:B------:R-:W0:Y:S01]  /*0d80*/  LDCU.64 UR6, c[0x0][0x3a0] ;  /* 0x00007400ff0677ac */ /* 0x000e220008000a00 */
[----:B------:R-:W-:-:S12]  /*0d90*/  ULOP3.LUT UR11, UR11, 0x7ffffffe, URZ, 0xc0, !UPT ;  /* 0x7ffffffe0b0b7892 */ /* 0x000fd8000f8ec0ff */
.L_x_5:
[----:B-1----:R-:W1:Y:S01]  /*0da0*/  LDC.64 R10, c[0x0][0x388] ;  /* 0x0000e200ff0a7b82 */ /* 0x002e620000000a00 */
[-C--:B------:R-:W-:Y:S01]  /*0db0*/  IADD3 R5, PT, PT, R21, R24.reuse, RZ ;  /* 0x0000001815057210 */ /* 0x080fe20007ffe0ff */
[----:B------:R-:W-:Y:S01]  /*0dc0*/  HFMA2 R9, -RZ, RZ, 0, 2.384185791015625e-07 ;  /* 0x00000004ff097431 */ /* 0x000fe200000001ff */
[----:B------:R-:W-:Y:S02]  /*0dd0*/  MOV R23, UR8 ;  /* 0x0000000800177c02 */ /* 0x000fe40008000f00 */
[----:B------:R-:W-:Y:S02]  /*0de0*/  MOV R7, UR8 ;  /* 0x0000000800077c02 */ /* 0x000fe40008000f00 */
[----:B------:R-:W-:Y:S02]  /*0df0*/  IADD3 R8, PT, PT, R19, R24, RZ ;  /* 0x0000001813087210 */ /* 0x000fe40007ffe0ff */
[----:B------:R-:W-:Y:S02]  /*0e00*/  MOV R15, UR8 ;  /* 0x00000008000f7c02 */ /* 0x000fe40008000f00 */
[----:B------:R-:W-:Y:S01]  /*0e10*/  ISETP.NE.AND P0, PT, R24, RZ, PT ;  /* 0x000000ff1800720c */ /* 0x000fe20003f05270 */
[----:B0-----:R-:W-:Y:S01]  /*0e20*/  IMAD.WIDE R8, R8, R9, UR6 ;  /* 0x0000000608087e25 */ /* 0x001fe2000f8e0209 */
[----:B------:R-:W-:-:S04]  /*0e30*/  MOV R13, UR8 ;  /* 0x00000008000d7c02 */ /* 0x000fc80008000f00 */
[----:B------:R-:W2:Y:S01]  /*0e40*/  LDG.E R26, desc[UR14][R8.64] ;  /* 0x0000000e081a7981 */ /* 0x000ea2000c1e1900 */
[----:B-1----:R-:W-:-:S06]  /*0e50*/  IMAD.WIDE R10, R5, 0x4, R10 ;  /* 0x00000004050a7825 */ /* 0x002fcc00078e020a */
[----:B------:R-:W3:Y:S01]  /*0e60*/  @!P0 LDG.E R31, desc[UR14][R2.64] ;  /* 0x0000000e021f8981 */ /* 0x000ee2000c1e1900 */
[----:B------:R-:W-:-:S03]  /*0e70*/  IMAD.WIDE R4, R24, 0x4, R2 ;  /* 0x0000000418047825 */ /* 0x000fc600078e0202 */
[----:B------:R-:W4:Y:S01]  /*0e80*/  LDG.E R25, desc[UR14][R10.64] ;  /* 0x0000000e0a197981 */ /* 0x000f22000c1e1900 */
[----:B------:R-:W-:-:S03]  /*0e90*/  IMAD.WIDE.U32 R22, R23, 0x4, R10 ;  /* 0x0000000417167825 */ /* 0x000fc600078e000a */
[----:B------:R-:W4:Y:S04]  /*0ea0*/  LDG.E R0, desc[UR14][R4.64] ;  /* 0x0000000e04007981 */ /* 0x000f28000c1e1900 */
[----:B------:R-:W2:Y:S01]  /*0eb0*/  LDG.E R27, desc[UR14][R22.64] ;  /* 0x0000000e161b7981 */ /* 0x000ea2000c1e1900 */
[----:B------:R-:W-:-:S03]  /*0ec0*/  IMAD.WIDE.U32 R6, R7, 0x4, R22 ;  /* 0x0000000407067825 */ /* 0x000fc600078e0016 */
[----:B------:R-:W5:Y:S01]  /*0ed0*/  @P0 LDG.E R29, desc[UR14][R4.64+-0x4] ;  /* 0xfffffc0e041d0981 */ /* 0x000f62000c1e1900 */
[----:B------:R-:W-:-:S03]  /*0ee0*/  IMAD.WIDE.U32 R14, R15, 0x4, R6 ;  /* 0x000000040f0e7825 */ /* 0x000fc600078e0006 */
[----:B------:R-:W3:Y:S04]  /*0ef0*/  LDG.E R28, desc[UR14][R6.64] ;  /* 0x0000000e061c7981 */ /* 0x000ee8000c1e1900 */
[----:B------:R-:W5:Y:S01]  /*0f00*/  LDG.E R30, desc[UR14][R14.64] ;  /* 0x0000000e0e1e7981 */ /* 0x000f62000c1e1900 */
[----:B------:R-:W-:-:S05]  /*0f10*/  IMAD.WIDE.U32 R12, R13, 0x4, R14 ;  /* 0x000000040d0c7825 */ /* 0x000fca00078e000e */
[----:B------:R-:W5:Y:S01]  /*0f20*/  LDG.E R32, desc[UR14][R12.64] ;  /* 0x0000000e0c207981 */ /* 0x000f62000c1e1900 */
[----:B----4-:R-:W-:-:S04]  /*0f30*/  FFMA R25, R0, R25, RZ ;  /* 0x0000001900197223 */ /* 0x010fc800000000ff */
[----:B--2---:R-:W-:-:S04]  /*0f40*/  FFMA R25, R26, R27, R25 ;  /* 0x0000001b1a197223 */ /* 0x004fc80000000019 */
[----:B---3--:R-:W-:-:S04]  /*0f50*/  FFMA R25, R0, R28, R25 ;  /* 0x0000001c00197223 */ /* 0x008fc80000000019 */
[----:B-----5:R-:W-:Y:S02]  /*0f60*/  FFMA R30, R0, R30, R25 ;  /* 0x0000001e001e7223 */ /* 0x020fe40000000019 */
[----:B------:R-:W2:Y:S01]  /*0f70*/  LDG.E R0, desc[UR14][R4.64+0x4] ;  /* 0x0000040e04007981 */ /* 0x000ea2000c1e1900 */
[----:B------:R-:W-:Y:S01]  /*0f80*/  @P0 FMUL R29, R29, R32 ;  /* 0x000000201d1d0220 */ /* 0x000fe20000400000 */
[----:B------:R-:W-:-:S04]  /*0f90*/  @!P0 FMUL R29, R32, R31 ;  /* 0x0000001f201d8220 */ /* 0x000fc80000400000 */
[----:B------:R-:W-:-:S05]  /*0fa0*/  FADD R29, R30, R29 ;  /* 0x0000001d1e1d7221 */ /* 0x000fca0000000000 */
[----:B------:R0:W-:Y:S04]  /*0fb0*/  STG.E desc[UR14][R4.64], R29 ;  /* 0x0000001d04007986 */ /* 0x0001e8000c10190e */
[----:B------:R-:W2:Y:S04]  /*0fc0*/  LDG.E R11, desc[UR14][R10.64+0x4] ;  /* 0x0000040e0a0b7981 */ /* 0x000ea8000c1e1900 */
[----:B------:R-:W3:Y:S04]  /*0fd0*/  LDG.E R8, desc[UR14][R8.64+0x4] ;  /* 0x0000040e08087981 */ /* 0x000ee8000c1e1900 */
[----:B------:R-:W3:Y:S04]  /*0fe0*/  LDG.E R22, desc[UR14][R22.64+0x4] ;  /* 0x0000040e16167981 */ /* 0x000ee8000c1e1900 */
[----:B------:R-:W4:Y:S04]  /*0ff0*/  LDG.E R6, desc[UR14][R6.64+0x4] ;  /* 0x0000040e06067981 */ /* 0x000f28000c1e1900 */
[----:B------:R-:W5:Y:S04]  /*1000*/  LDG.E R14, desc[UR14][R14.64+0x4] ;  /* 0x0000040e0e0e7981 */ /* 0x000f68000c1e1900 */
[----:B------:R-:W0:Y:S01]  /*1010*/  LDG.E R12, desc[UR14][R12.64+0x4] ;  /* 0x0000040e0c0c7981 */ /* 0x000e22000c1e1900 */
[----:B------:R-:W-:-:S04]  /*1020*/  IADD3 R24, PT, PT, R24, 0x2, RZ ;  /* 0x0000000218187810 */ /* 0x000fc80007ffe0ff */
[----:B------:R-:W-:Y:S01]  /*1030*/  ISETP.NE.AND P0, PT, R24, UR11, PT ;  /* 0x0000000b18007c0c */ /* 0x000fe2000bf05270 */
[----:B--2---:R-:W-:-:S04]  /*1040*/  FFMA R25, R0, R11, RZ ;  /* 0x0000000b00197223 */ /* 0x004fc800000000ff */
[----:B---3--:R-:W-:-:S04]  /*1050*/  FFMA R25, R8, R22, R25 ;  /* 0x0000001608197223 */ /* 0x008fc80000000019 */
[----:B----4-:R-:W-:-:S04]  /*1060*/  FFMA R25, R0, R6, R25 ;  /* 0x0000000600197223 */ /* 0x010fc80000000019 */
[----:B-----5:R-:W-:-:S04]  /*1070*/  FFMA R0, R0, R14, R25 ;  /* 0x0000000e00007223 */ /* 0x020fc80000000019 */
[----:B0-----:R-:W-:-:S05]  /*1080*/  FFMA R29, R29, R12, R0 ;  /* 0x0000000c1d1d7223 */ /* 0x001fca0000000000 */
[----:B------:R1:W-:Y:S01]  /*1090*/  STG.E desc[UR14][R4.64+0x4], R29 ;  /* 0x0000041d04007986 */ /* 0x0003e2000c10190e */
[----:B------:R-:W-:Y:S05]  /*10a0*/  @P0 BRA `(.L_x_5) ;  /* 0xfffffffc003c0947 */ /* 0x000fea000383ffff */
[----:B-1----:R-:W-:-:S07]  /*10b0*/  MOV R4, UR11 ;  /* 0x0000000b00047c02 */ /* 0x002fce0008000f00 */
.L_x_4:
[----:B------:R-:W0:Y:S02]  /*10c0*/  LDCU UR5, c[0x0][0x398] ;  /* 0x00007300ff0577ac */ /* 0x000e240008000800 */
[----:B0-----:R-:W-:-:S04]  /*10d0*/  ULOP3.LUT UR5, UR5, 0x1, URZ, 0xc0, !UPT ;  /* 0x0000000105057892 */ /* 0x001fc8000f8ec0ff */
[----:B------:R-:W-:-:S09]  /*10e0*/  UISETP.NE.U32.AND UP0, UPT, UR5, 0x1, UPT ;  /* 0x000000010500788c */ /* 0x000fd2000bf05070 */
[----:B------:R-:W-:Y:S05]  /*10f0*/  BRA.U UP0, `(.L_x_3) ;  /* 0x0000000100847547 */ /* 0x000fea000b800000 */
[----:B------:R-:W0:Y:S01]  /*1100*/  LDC.64 R12, c[0x0][0x388] ;  /* 0x0000e200ff0c7b82 */ /* 0x000e220000000a00 */
[-C--:B------:R-:W-:Y:S02]  /*1110*/  IADD3 R21, PT, PT, R21, R4.reuse, RZ ;  /* 0x0000000415157210 */ /* 0x080fe40007ffe0ff */
[----:B------:R-:W-:Y:S02]  /*1120*/  MOV R11, UR8 ;  /* 0x00000008000b7c02 */ /* 0x000fe40008000f00 */
[----:B------:R-:W-:Y:S02]  /*1130*/  MOV R7, UR8 ;  /* 0x0000000800077c02 */ /* 0x000fe40008000f00 */
[----:B------:R-:W-:Y:S02]  /*1140*/  IADD3 R14, PT, PT, R19, R4, RZ ;  /* 0x00000004130e7210 */ /* 0x000fe40007ffe0ff */
[----:B------:R-:W-:Y:S02]  /*1150*/  MOV R15, 0x4 ;  /* 0x00000004000f7802 */ /* 0x000fe40000000f00 */
[----:B------:R-:W-:-:S02]  /*1160*/  MOV R9, UR8 ;  /* 0x0000000800097c02 */ /* 0x000fc40008000f00 */
[C---:B------:R-:W-:Y:S01]  /*1170*/  ISETP.NE.AND P0, PT, R4.reuse, RZ, PT ;  /* 0x000000ff0400720c */ /* 0x040fe20003f05270 */
[----:B------:R-:W-:Y:S01]  /*1180*/  IMAD.WIDE.U32 R4, R4, 0x4, R2 ;  /* 0x0000000404047825 */ /* 0x000fe200078e0002 */
[----:B------:R-:W-:-:S03]  /*1190*/  MOV R23, UR8 ;  /* 0x0000000800177c02 */ /* 0x000fc60008000f00 */
[----:B------:R-:W-:Y:S01]  /*11a0*/  IMAD.WIDE R14, R14, R15, UR6 ;  /* 0x000000060e0e7e25 */ /* 0x000fe2000f8e020f */
[----:B------:R-:W2:Y:S03]  /*11b0*/  LDG.E R0, desc[UR14][R4.64] ;  /* 0x0000000e04007981 */ /* 0x000ea6000c1e1900 */
[----:B0-----:R-:W-:Y:S02]  /*11c0*/  IMAD.WIDE R12, R21, 0x4, R12 ;  /* 0x00000004150c7825 */ /* 0x001fe400078e020c */
[----:B------:R-:W3:Y:S04]  /*11d0*/  LDG.E R14, desc[UR14][R14.64] ;  /* 0x0000000e0e0e7981 */ /* 0x000ee8000c1e1900 */
[----:B------:R-:W4:Y:S01]  /*11e0*/  @P0 LDG.E R24, desc[UR14][R4.64+-0x4] ;  /* 0xfffffc0e04180981 */ /* 0x000f22000c1e1900 */
[----:B------:R-:W-:-:S03]  /*11f0*/  IMAD.WIDE.U32 R10, R11, 0x4, R12 ;  /* 0x000000040b0a7825 */ /* 0x000fc600078e000c */
[----:B------:R-:W2:Y:S01]  /*1200*/  LDG.E R13, desc[UR14][R12.64] ;  /* 0x0000000e0c0d7981 */ /* 0x000ea2000c1e1900 */
[----:B------:R-:W-:-:S03]  /*1210*/  IMAD.WIDE.U32 R6, R7, 0x4, R10 ;  /* 0x0000000407067825 */ /* 0x000fc600078e000a */
[----:B------:R-:W5:Y:S04]  /*1220*/  @!P0 LDG.E R2, desc[UR14][R2.64] ;  /* 0x0000000e02028981 */ /* 0x000f68000c1e1900 */
[----:B------:R-:W3:Y:S01]  /*1230*/  LDG.E R10, desc[UR14][R10.64] ;  /* 0x0000000e0a0a7981 */ /* 0x000ee2000c1e1900 */
[----:B------:R-:W-:-:S03]  /*1240*/  IMAD.WIDE.U32 R8, R9, 0x4, R6 ;  /* 0x0000000409087825 */ /* 0x000fc600078e0006 */
[----:B------:R-:W4:Y:S01]  /*1250*/  LDG.E R6, desc[UR14][R6.64] ;  /* 0x0000000e06067981 */ /* 0x000f22000c1e1900 */
[----:B------:R-:W-:-:S03]  /*1260*/  IMAD.WIDE.U32 R22, R23, 0x4, R8 ;  /* 0x0000000417167825 */ /* 0x000fc600078e0008 */
[----:B------:R-:W5:Y:S04]  /*1270*/  LDG.E R8, desc[UR14][R8.64] ;  /* 0x0000000e08087981 */ /* 0x000f68000c1e1900 */
[----:B------:R-:W5:Y:S01]  /*1280*/  LDG.E R23, desc[UR14][R22.64] ;  /* 0x0000000e16177981 */ /* 0x000f62000c1e1900 */
[----:B--2---:R-:W-:-:S04]  /*1290*/  FFMA R21, R0, R13, RZ ;  /* 0x0000000d00157223 */ /* 0x004fc800000000ff */
[----:B---3--:R-:W-:-:S04]  /*12a0*/  FFMA R21, R14, R10, R21 ;  /* 0x0000000a0e157223 */ /* 0x008fc80000000015 */
[----:B----4-:R-:W-:-:S04]  /*12b0*/  FFMA R21, R0, R6, R21 ;  /* 0x0000000600157223 */ /* 0x010fc80000000015 */
[----:B-----5:R-:W-:Y:S01]  /*12c0*/  FFMA R21, R0, R8, R21 ;  /* 0x0000000800157223 */ /* 0x020fe20000000015 */
[----:B------:R-:W-:Y:S01]  /*12d0*/  @P0 FMUL R24, R24, R23 ;  /* 0x0000001718180220 */ /* 0x000fe20000400000 */
[----:B------:R-:W-:-:S04]  /*12e0*/  @!P0 FMUL R24, R23, R2 ;  /* 0x0000000217188220 */ /* 0x000fc80000400000 */
[----:B------:R-:W-:-:S05]  /*12f0*/  FADD R7, R21, R24 ;  /* 0x0000001815077221 */ /* 0x000fca0000000000 */
[----:B------:R0:W-:Y:S02]  /*1300*/  STG.E desc[UR14][R4.64], R7 ;  /* 0x0000000704007986 */ /* 0x0001e4000c10190e */
.L_x_3:
[----:B------:R-:W2:Y:S01]  /*1310*/  LDC R0, c[0x0][0x394] ;  /* 0x0000e500ff007b82 */ /* 0x000ea20000000800 */
[----:B------:R-:W-:-:S06]  /*1320*/  UIADD3 UR4, UPT, UPT, UR4, 0x1, URZ ;  /* 0x0000000104047890 */ /* 0x000fcc000fffe0ff */
[----:B--2---:R-:W-:-:S13]  /*1330*/  ISETP.NE.AND P0, PT, R0, UR4, PT ;  /* 0x0000000400007c0c */ /* 0x004fda000bf05270 */
[----:B------:R-:W-:Y:S05]  /*1340*/  @!P0 EXIT ;  /* 0x000000000000894d */ /* 0x000fea0003800000 */
[----:B------:R-:W-:Y:S05]  /*1350*/  BRA `(.L_x_6) ;  /* 0xffffffec00f07947 */ /* 0x000fea000383ffff */
.L_x_7:
[----:B------:R-:W-:-:S00]  /*1360*/  BRA `(.L_x_7) ;  /* 0xfffffffc00fc7947 */ /* 0x000fc0000383ffff */
[----:B------:R-:W-:-:S00]  /*1370*/  NOP ;  /* 0x0000000000007918 */ /* 0x000fc00000000000 */
        /* <DEDUP_REMOVED lines=8> */
.L_x_8:


//--------------------- .nv.shared.reserved.0     --------------------------
	.section	.nv.shared.reserved.0,"aw",@nobits
	.weak		__nv_reservedSMEM_offset_0_alias
	.size		__nv_reservedSMEM_offset_0_alias, 0, 64
	.other		__nv_reservedSMEM_offset_0_alias,@"STO_CUDA_RESERVED_SHARED STV_DEFAULT"
__nv_reservedSMEM_offset_0_alias:
	.zero		0
	.zero		64


//--------------------- .nv.constant0._Z16nlf_down_forwardiPKfiiiiPf --------------------------
	.section	.nv.constant0._Z16nlf_down_forwardiPKfiiiiPf,"a",@progbits
	.sectionflags	@""
	.align	4
.nv.constant0._Z16nlf_down_forwardiPKfiiiiPf:
	.zero		936


//--------------------- SYMBOLS --------------------------

	.type		.nv.reservedSmem.offset0,@object
	.size		.nv.reservedSmem.offset0,0x4
